	.headerflags	@"EF_CUDA_TEXMODE_UNIFIED EF_CUDA_64BIT_ADDRESS EF_CUDA_ACCELERATORS EF_CUDA_SM90 EF_CUDA_VIRTUAL_SM(EF_CUDA_SM90)"
	.elftype	@"ET_EXEC"


//--------------------- .nv.info                  --------------------------
	.section	.nv.info,"",@"SHT_CUDA_INFO"
	.align	4


	//----- nvinfo : EIATTR_REGCOUNT
	.align		4
        /*0000*/ 	.byte	0x04, 0x2f
        /*0002*/ 	.short	(.L_1 - .L_0)
	.align		4
.L_0:
        /*0004*/ 	.word	index@(triton_poi_fused_3)
        /*0008*/ 	.word	0x00000020


	//----- nvinfo : EIATTR_MIN_STACK_SIZE
	.align		4
.L_1:
        /*000c*/ 	.byte	0x04, 0x12
        /*000e*/ 	.short	(.L_3 - .L_2)
	.align		4
.L_2:
        /*0010*/ 	.word	index@(triton_poi_fused_3)
        /*0014*/ 	.word	0x00000000


	//----- nvinfo : EIATTR_FRAME_SIZE
	.align		4
.L_3:
        /*0018*/ 	.byte	0x04, 0x11
        /*001a*/ 	.short	(.L_5 - .L_4)
	.align		4
.L_4:
        /*001c*/ 	.word	index@(triton_poi_fused_3)
        /*0020*/ 	.word	0x00000000


	//----- nvinfo : EIATTR_MIN_STACK_SIZE
	.align		4
.L_5:
        /*0024*/ 	.byte	0x04, 0x12
        /*0026*/ 	.short	(.L_7 - .L_6)
	.align		4
.L_6:
        /*0028*/ 	.word	index@(triton_poi_fused_3)
        /*002c*/ 	.word	0x00000000
.L_7:


//--------------------- .nv.info.triton_poi_fused_3 --------------------------
	.section	.nv.info.triton_poi_fused_3,"",@"SHT_CUDA_INFO"
	.sectionflags	@""
	.align	4


	//----- nvinfo : EIATTR_CUDA_API_VERSION
	.align		4
        /*0000*/ 	.byte	0x04, 0x37
        /*0002*/ 	.short	(.L_9 - .L_8)
.L_8:
        /*0004*/ 	.word	0x0000007c


	//----- nvinfo : EIATTR_KPARAM_INFO
	.align		4
.L_9:
        /*0008*/ 	.byte	0x04, 0x17
        /*000a*/ 	.short	(.L_11 - .L_10)
.L_10:
        /*000c*/ 	.word	0x00000000
        /*0010*/ 	.short	0x0003
        /*0012*/ 	.short	0x0014
        /*0014*/ 	.byte	0x00, 0xf0, 0x11, 0x00


	//----- nvinfo : EIATTR_KPARAM_INFO
	.align		4
.L_11:
        /*0018*/ 	.byte	0x04, 0x17
        /*001a*/ 	.short	(.L_13 - .L_12)
.L_12:
        /*001c*/ 	.word	0x00000000
        /*0020*/ 	.short	0x0002
        /*0022*/ 	.short	0x0010
        /*0024*/ 	.byte	0x00, 0xf0, 0x11, 0x00


	//----- nvinfo : EIATTR_KPARAM_INFO
	.align		4
.L_13:
        /*0028*/ 	.byte	0x04, 0x17
        /*002a*/ 	.short	(.L_15 - .L_14)
.L_14:
        /*002c*/ 	.word	0x00000000
        /*0030*/ 	.short	0x0001
        /*0032*/ 	.short	0x0008
        /*0034*/ 	.byte	0x00, 0xf4, 0x21, 0x00


	//----- nvinfo : EIATTR_KPARAM_INFO
	.align		4
.L_15:
        /*0038*/ 	.byte	0x04, 0x17
        /*003a*/ 	.short	(.L_17 - .L_16)
.L_16:
        /*003c*/ 	.word	0x00000000
        /*0040*/ 	.short	0x0000
        /*0042*/ 	.short	0x0000
        /*0044*/ 	.byte	0x00, 0xf4, 0x21, 0x00


	//----- nvinfo : EIATTR_SPARSE_MMA_MASK
	.align		4
.L_17:
        /*0048*/ 	.byte	0x03, 0x50
        /*004a*/ 	.short	0x0000


	//----- nvinfo : EIATTR_MAXREG_COUNT
	.align		4
        /*004c*/ 	.byte	0x03, 0x1b
        /*004e*/ 	.short	0x00ff


	//----- nvinfo : EIATTR_EXIT_INSTR_OFFSETS
	.align		4
        /*0050*/ 	.byte	0x04, 0x1c
        /*0052*/ 	.short	(.L_19 - .L_18)


	//   ....[0]....
.L_18:
        /*0054*/ 	.word	0x00000890


	//   ....[1]....
        /*0058*/ 	.word	0x00000930


	//----- nvinfo : EIATTR_REQNTID
	.align		4
.L_19:
        /*005c*/ 	.byte	0x04, 0x10
        /*005e*/ 	.short	(.L_21 - .L_20)
.L_20:
        /*0060*/ 	.word	0x00000080
        /*0064*/ 	.word	0x00000001
        /*0068*/ 	.word	0x00000001


	//----- nvinfo : EIATTR_CBANK_PARAM_SIZE
	.align		4
.L_21:
        /*006c*/ 	.byte	0x03, 0x19
        /*006e*/ 	.short	0x0018


	//----- nvinfo : EIATTR_PARAM_CBANK
	.align		4
        /*0070*/ 	.byte	0x04, 0x0a
        /*0072*/ 	.short	(.L_23 - .L_22)
	.align		4
.L_22:
        /*0074*/ 	.word	index@(.nv.constant0.triton_poi_fused_3)
        /*0078*/ 	.short	0x0210
        /*007a*/ 	.short	0x0018


	//----- nvinfo : EIATTR_SW_WAR
	.align		4
.L_23:
        /*007c*/ 	.byte	0x04, 0x36
        /*007e*/ 	.short	(.L_25 - .L_24)
.L_24:
        /*0080*/ 	.word	0x00000008
.L_25:


//--------------------- .nv.callgraph             --------------------------
	.section	.nv.callgraph,"",@"SHT_CUDA_CALLGRAPH"
	.align	4
	.sectionentsize	8
	.align		4
        /*0000*/ 	.word	0x00000000
	.align		4
        /*0004*/ 	.word	0xffffffff
	.align		4
        /*0008*/ 	.word	0x00000000
	.align		4
        /*000c*/ 	.word	0xfffffffe
	.align		4
        /*0010*/ 	.word	0x00000000
	.align		4
        /*0014*/ 	.word	0xfffffffd
	.align		4
        /*0018*/ 	.word	0x00000000
	.align		4
        /*001c*/ 	.word	0xfffffffc


//--------------------- .text.triton_poi_fused_3  --------------------------
	.section	.text.triton_poi_fused_3,"ax",@progbits
	.sectionflags	@"SHF_BARRIERS=1"
	.align	128
        .global         triton_poi_fused_3
        .type           triton_poi_fused_3,@function
        .size           triton_poi_fused_3,(.L_x_1 - triton_poi_fused_3)
        .other          triton_poi_fused_3,@"STO_CUDA_ENTRY STV_DEFAULT"
triton_poi_fused_3:
.text.triton_poi_fused_3:
[----:B------:R-:W0:Y:S01]  /*0000*/  LDC R1, c[0x0][0x28] ;  /* 0x00000a00ff017b82 */ /* 0x000e220000000800 */
[----:B------:R-:W1:Y:S07]  /*0010*/  S2R R2, SR_TID.X ;  /* 0x0000000000027919 */ /* 0x000e6e0000002100 */
[----:B------:R-:W2:Y:S01]  /*0020*/  S2UR UR4, SR_CTAID.Y ;  /* 0x00000000000479c3 */ /* 0x000ea20000002600 */
[----:B------:R-:W-:Y:S02]  /*0030*/  CS2R R8, SRZ ;  /* 0x0000000000087805 */ /* 0x000fe4000001ff00 */
[----:B------:R-:W-:Y:S01]  /*0040*/  CS2R R10, SRZ ;  /* 0x00000000000a7805 */ /* 0x000fe2000001ff00 */
[----:B------:R-:W3:Y:S01]  /*0050*/  S2R R13, SR_CTAID.X ;  /* 0x00000000000d7919 */ /* 0x000ee20000002500 */
[----:B------:R-:W-:-:S03]  /*0060*/  ULDC.64 UR8, c[0x0][0x208] ;  /* 0x0000820000087ab9 */ /* 0x000fc60000000a00 */
[----:B------:R-:W4:Y:S01]  /*0070*/  LDC.64 R4, c[0x0][0x210] ;  /* 0x00008400ff047b82 */ /* 0x000f220000000a00 */
[----:B--2---:R-:W-:Y:S01]  /*0080*/  USHF.L.U32 UR4, UR4, 0x4, URZ ;  /* 0x0000000404047899 */ /* 0x004fe2000800063f */
[----:B-1----:R-:W-:Y:S01]  /*0090*/  SHF.R.U32.HI R0, RZ, 0x4, R2 ;  /* 0x00000004ff007819 */ /* 0x002fe20000011602 */
[----:B------:R-:W-:-:S03]  /*00a0*/  IMAD.SHL.U32 R6, R2, 0x4, RZ ;  /* 0x0000000402067824 */ /* 0x000fc600078e00ff */
[----:B------:R-:W-:Y:S01]  /*00b0*/  SGXT.U32 R0, R0, 0x3 ;  /* 0x000000030000781a */ /* 0x000fe20000000000 */
[----:B---3--:R-:W-:-:S03]  /*00c0*/  IMAD.SHL.U32 R13, R13, 0x40, RZ ;  /* 0x000000400d0d7824 */ /* 0x008fc600078e00ff */
[----:B------:R-:W-:Y:S02]  /*00d0*/  LOP3.LUT R0, R0, UR4, RZ, 0xfc, !PT ;  /* 0x0000000400007c12 */ /* 0x000fe4000f8efcff */
[----:B------:R-:W-:Y:S02]  /*00e0*/  LOP3.LUT R3, R13, 0x3c, R6, 0xf8, !PT ;  /* 0x0000003c0d037812 */ /* 0x000fe400078ef806 */
[----:B------:R-:W-:-:S03]  /*00f0*/  ISETP.GE.AND P0, PT, R0, 0xc, PT ;  /* 0x0000000c0000780c */ /* 0x000fc60003f06270 */
[C---:B------:R-:W-:Y:S01]  /*0100*/  IMAD R15, R0.reuse, 0x4000, R3 ;  /* 0x00004000000f7824 */ /* 0x040fe200078e0203 */
[----:B------:R-:W-:-:S03]  /*0110*/  LOP3.LUT R0, R0, 0x8, RZ, 0xfc, !PT ;  /* 0x0000000800007812 */ /* 0x000fc600078efcff */
[----:B----4-:R-:W-:-:S06]  /*0120*/  IMAD.WIDE R14, R15, 0x4, R4 ;  /* 0x000000040f0e7825 */ /* 0x010fcc00078e0204 */
[----:B------:R1:W2:Y:S01]  /*0130*/  @!P0 LDG.E.EL.128 R8, desc[UR8][R14.64] ;  /* 0x000000080e088981 */ /* 0x0002a2000c2e1d00 */
[C---:B------:R-:W-:Y:S01]  /*0140*/  ISETP.GE.AND P0, PT, R0.reuse, 0xc, PT ;  /* 0x0000000c0000780c */ /* 0x040fe20003f06270 */
[----:B------:R-:W-:Y:S01]  /*0150*/  IMAD R17, R0, 0x4000, R3 ;  /* 0x0000400000117824 */ /* 0x000fe200078e0203 */
[----:B------:R-:W-:-:S03]  /*0160*/  CS2R R6, SRZ ;  /* 0x0000000000067805 */ /* 0x000fc6000001ff00 */
[----:B------:R-:W-:Y:S01]  /*0170*/  IMAD.WIDE R16, R17, 0x4, R4 ;  /* 0x0000000411107825 */ /* 0x000fe200078e0204 */
[----:B------:R-:W-:-:S07]  /*0180*/  CS2R R4, SRZ ;  /* 0x0000000000047805 */ /* 0x000fce000001ff00 */
[----:B------:R3:W4:Y:S01]  /*0190*/  @!P0 LDG.E.EL.128 R4, desc[UR8][R16.64] ;  /* 0x0000000810048981 */ /* 0x000722000c2e1d00 */
[----:B------:R-:W5:Y:S01]  /*01a0*/  S2UR UR6, SR_CgaCtaId ;  /* 0x00000000000679c3 */ /* 0x000f620000008800 */
[----:B------:R-:W-:Y:S01]  /*01b0*/  SHF.R.U32.HI R0, RZ, 0x6, R2 ;  /* 0x00000006ff007819 */ /* 0x000fe20000011602 */
[----:B------:R-:W-:Y:S01]  /*01c0*/  IMAD.U32 R3, RZ, RZ, UR4 ;  /* 0x00000004ff037e24 */ /* 0x000fe2000f8e00ff */
[----:B------:R-:W5:Y:S01]  /*01d0*/  S2R R12, SR_TID.X ;  /* 0x00000000000c7919 */ /* 0x000f620000002100 */
[----:B------:R-:W-:Y:S01]  /*01e0*/  UMOV UR5, 0x400 ;  /* 0x0000040000057882 */ /* 0x000fe20000000000 */
[----:B------:R-:W-:Y:S01]  /*01f0*/  SGXT.U32 R0, R0, 0x1 ;  /* 0x000000010000781a */ /* 0x000fe20000000000 */
[----:B------:R-:W-:Y:S01]  /*0200*/  UISETP.GE.AND UP0, UPT, UR4, URZ, UPT ;  /* 0x0000003f0400728c */ /* 0x000fe2000bf06270 */
[----:B------:R-:W-:Y:S02]  /*0210*/  LOP3.LUT R2, R13, 0x3f, R2, 0xf8, !PT ;  /* 0x0000003f0d027812 */ /* 0x000fe400078ef802 */
[----:B-1----:R-:W-:-:S02]  /*0220*/  LOP3.LUT R14, R3, 0x2, R0, 0xfe, !PT ;  /* 0x00000002030e7812 */ /* 0x002fc400078efe00 */
[----:B---3--:R-:W-:Y:S02]  /*0230*/  LOP3.LUT R16, R3, 0x6, R0, 0xfe, !PT ;  /* 0x0000000603107812 */ /* 0x008fe400078efe00 */
[C---:B------:R-:W-:Y:S01]  /*0240*/  ISETP.GE.AND P5, PT, R14.reuse, 0xc, PT ;  /* 0x0000000c0e00780c */ /* 0x040fe20003fa6270 */
[----:B------:R-:W-:Y:S01]  /*0250*/  IMAD.HI R18, R14, 0x55555556, RZ ;  /* 0x555555560e127827 */ /* 0x000fe200078e02ff */
[----:B------:R-:W-:-:S04]  /*0260*/  ISETP.GE.AND P3, PT, R16, 0xc, PT ;  /* 0x0000000c1000780c */ /* 0x000fc80003f66270 */
[----:B------:R-:W-:-:S05]  /*0270*/  LEA.HI R17, R18, R18, RZ, 0x1 ;  /* 0x0000001212117211 */ /* 0x000fca00078f08ff */
[----:B------:R-:W-:Y:S01]  /*0280*/  IMAD R18, R17, -0x3, R14 ;  /* 0xfffffffd11127824 */ /* 0x000fe200078e020e */
[----:B-----5:R-:W-:-:S03]  /*0290*/  UPRMT UR5, UR6, 0x654, UR5 ;  /* 0x0000065406057896 */ /* 0x020fc60008000005 */
[----:B------:R-:W-:Y:S01]  /*02a0*/  IMAD R13, R17, 0xc000, R18 ;  /* 0x0000c000110d7824 */ /* 0x000fe200078e0212 */
[----:B------:R-:W-:-:S03]  /*02b0*/  LOP3.LUT R18, R0, UR4, RZ, 0xfc, !PT ;  /* 0x0000000400127c12 */ /* 0x000fc6000f8efcff */
[----:B------:R-:W-:Y:S01]  /*02c0*/  IMAD R13, R2, 0x3, R13 ;  /* 0x00000003020d7824 */ /* 0x000fe200078e020d */
[----:B------:R-:W-:Y:S01]  /*02d0*/  ISETP.GE.AND P4, PT, R18, 0xc, PT ;  /* 0x0000000c1200780c */ /* 0x000fe20003f86270 */
[C---:B0-----:R-:W-:Y:S01]  /*02e0*/  IMAD.SHL.U32 R22, R12.reuse, 0x4, RZ ;  /* 0x000000040c167824 */ /* 0x041fe200078e00ff */
[----:B------:R-:W-:-:S04]  /*02f0*/  LOP3.LUT R20, R12, 0x40, RZ, 0xc0, !PT ;  /* 0x000000400c147812 */ /* 0x000fc800078ec0ff */
[----:B------:R-:W-:-:S05]  /*0300*/  LOP3.LUT R15, R22, 0xc0, RZ, 0xc0, !PT ;  /* 0x000000c0160f7812 */ /* 0x000fca00078ec0ff */
[----:B------:R-:W-:Y:S01]  /*0310*/  IMAD R21, R20, 0x4, R15 ;  /* 0x0000000414157824 */ /* 0x000fe200078e020f */
[----:B------:R-:W-:Y:S01]  /*0320*/  LOP3.LUT R15, R3, 0x4, R0, 0xfe, !PT ;  /* 0x00000004030f7812 */ /* 0x000fe200078efe00 */
[----:B------:R-:W-:-:S03]  /*0330*/  IMAD.HI R20, R16, 0x55555556, RZ ;  /* 0x5555555610147827 */ /* 0x000fc600078e02ff */
[----:B------:R-:W-:Y:S01]  /*0340*/  LOP3.LUT R22, R21, 0x3c, R22, 0xf8, !PT ;  /* 0x0000003c15167812 */ /* 0x000fe200078ef816 */
[----:B------:R-:W-:Y:S01]  /*0350*/  IMAD.HI R19, R15, 0x55555556, RZ ;  /* 0x555555560f137827 */ /* 0x000fe200078e02ff */
[----:B------:R-:W-:Y:S02]  /*0360*/  LEA.HI R17, R20, R20, RZ, 0x1 ;  /* 0x0000001414117211 */ /* 0x000fe400078f08ff */
[----:B------:R-:W-:Y:S02]  /*0370*/  LEA.HI R22, R21, R22, RZ, 0x1a ;  /* 0x0000001615167211 */ /* 0x000fe400078fd0ff */
[----:B------:R-:W-:Y:S01]  /*0380*/  LEA.HI R14, R19, R19, RZ, 0x1 ;  /* 0x00000013130e7211 */ /* 0x000fe200078f08ff */
[----:B------:R-:W-:Y:S01]  /*0390*/  IMAD R16, R17, -0x3, R16 ;  /* 0xfffffffd11107824 */ /* 0x000fe200078e0210 */
[----:B------:R-:W-:Y:S01]  /*03a0*/  LEA R20, R22, UR5, 0x2 ;  /* 0x0000000516147c11 */ /* 0x000fe2000f8e10ff */
[----:B------:R-:W-:Y:S01]  /*03b0*/  IMAD.HI R22, R18, 0x55555556, RZ ;  /* 0x5555555612167827 */ /* 0x000fe200078e02ff */
[----:B------:R-:W-:-:S02]  /*03c0*/  LOP3.LUT R19, R12, 0x7f, RZ, 0xc0, !PT ;  /* 0x0000007f0c137812 */ /* 0x000fc400078ec0ff */
[----:B------:R-:W-:Y:S01]  /*03d0*/  ISETP.GE.AND P0, PT, R15, 0xc, PT ;  /* 0x0000000c0f00780c */ /* 0x000fe20003f06270 */
[C---:B------:R-:W-:Y:S01]  /*03e0*/  IMAD R27, R14.reuse, -0x3, R15 ;  /* 0xfffffffd0e1b7824 */ /* 0x040fe200078e020f */
[----:B------:R-:W-:Y:S01]  /*03f0*/  LOP3.LUT R12, R19, 0x80, RZ, 0xfc, !PT ;  /* 0x00000080130c7812 */ /* 0x000fe200078efcff */
[----:B------:R-:W-:Y:S01]  /*0400*/  IMAD R15, R17, 0xc000, R16 ;  /* 0x0000c000110f7824 */ /* 0x000fe200078e0210 */
[C---:B------:R-:W-:Y:S01]  /*0410*/  LOP3.LUT R16, R19.reuse, 0x180, RZ, 0xfc, !PT ;  /* 0x0000018013107812 */ /* 0x040fe200078efcff */
[----:B------:R-:W-:Y:S01]  /*0420*/  IMAD R27, R14, 0xc000, R27 ;  /* 0x0000c0000e1b7824 */ /* 0x000fe200078e021b */
[----:B------:R-:W-:Y:S01]  /*0430*/  LOP3.LUT R14, R19, 0x100, RZ, 0xfc, !PT ;  /* 0x00000100130e7812 */ /* 0x000fe200078efcff */
[----:B------:R-:W-:Y:S01]  /*0440*/  IMAD.IADD R21, R0, 0x1, R19 ;  /* 0x0000000100157824 */ /* 0x000fe200078e0213 */
[-C--:B------:R-:W-:Y:S01]  /*0450*/  LEA.HI R12, R12, R19.reuse, RZ, 0x1a ;  /* 0x000000130c0c7211 */ /* 0x080fe200078fd0ff */
[----:B------:R-:W-:Y:S01]  /*0460*/  IMAD R15, R2, 0x3, R15 ;  /* 0x00000003020f7824 */ /* 0x000fe200078e020f */
[----:B------:R-:W-:-:S02]  /*0470*/  LEA.HI R14, R14, R19, RZ, 0x1a ;  /* 0x000000130e0e7211 */ /* 0x000fc400078fd0ff */
[----:B------:R-:W-:Y:S02]  /*0480*/  LEA.HI R16, R16, R19, RZ, 0x1a ;  /* 0x0000001310107211 */ /* 0x000fe400078fd0ff */
[----:B------:R-:W-:Y:S02]  /*0490*/  LEA R21, R21, UR5, 0x2 ;  /* 0x0000000515157c11 */ /* 0x000fe4000f8e10ff */
[----:B------:R-:W-:Y:S02]  /*04a0*/  LEA R23, R12, UR5, 0x2 ;  /* 0x000000050c177c11 */ /* 0x000fe4000f8e10ff */
[----:B------:R-:W-:Y:S02]  /*04b0*/  LEA R25, R14, UR5, 0x2 ;  /* 0x000000050e197c11 */ /* 0x000fe4000f8e10ff */
[----:B------:R-:W-:Y:S02]  /*04c0*/  LEA R16, R16, UR5, 0x2 ;  /* 0x0000000510107c11 */ /* 0x000fe4000f8e10ff */
[----:B------:R-:W-:Y:S01]  /*04d0*/  LOP3.LUT R12, R3, 0xc, R0, 0xfe, !PT ;  /* 0x0000000c030c7812 */ /* 0x000fe200078efe00 */
[----:B--2---:R-:W-:Y:S04]  /*04e0*/  STS [R20], R8 ;  /* 0x0000000814007388 */ /* 0x004fe80000000800 */
[----:B------:R0:W-:Y:S04]  /*04f0*/  STS [R20+0x4], R9 ;  /* 0x0000040914007388 */ /* 0x0001e80000000800 */
[----:B------:R1:W-:Y:S04]  /*0500*/  STS [R20+0x8], R10 ;  /* 0x0000080a14007388 */ /* 0x0003e80000000800 */
[----:B------:R2:W-:Y:S01]  /*0510*/  STS [R20+0xc], R11 ;  /* 0x00000c0b14007388 */ /* 0x0005e20000000800 */
[----:B0-----:R-:W0:Y:S08]  /*0520*/  LDC.64 R8, c[0x0][0x218] ;  /* 0x00008600ff087b82 */ /* 0x001e300000000a00 */
[----:B------:R-:W-:Y:S01]  /*0530*/  BAR.SYNC.DEFER_BLOCKING 0x0 ;  /* 0x0000000000007b1d */ /* 0x000fe20000010000 */
[----:B-1----:R-:W-:-:S02]  /*0540*/  LOP3.LUT R10, R3, 0xa, R0, 0xfe, !PT ;  /* 0x0000000a030a7812 */ /* 0x002fc400078efe00 */
[----:B--2---:R-:W-:Y:S02]  /*0550*/  LOP3.LUT R11, R3, 0x8, R0, 0xfe, !PT ;  /* 0x00000008030b7812 */ /* 0x004fe400078efe00 */
[----:B------:R-:W-:Y:S02]  /*0560*/  ISETP.GE.AND P1, PT, R10, 0xc, PT ;  /* 0x0000000c0a00780c */ /* 0x000fe40003f26270 */
[C---:B------:R-:W-:Y:S01]  /*0570*/  ISETP.GE.AND P2, PT, R11.reuse, 0xc, PT ;  /* 0x0000000c0b00780c */ /* 0x040fe20003f46270 */
[----:B------:R-:W-:Y:S01]  /*0580*/  IMAD.HI R24, R11, 0x55555556, RZ ;  /* 0x555555560b187827 */ /* 0x000fe200078e02ff */
[----:B------:R-:W1:Y:S04]  /*0590*/  LDS R29, [R21] ;  /* 0x00000000151d7984 */ /* 0x000e680000000800 */
[----:B------:R-:W2:Y:S04]  /*05a0*/  LDS R14, [R23+0x200] ;  /* 0x00020000170e7984 */ /* 0x000ea80000000800 */
[----:B------:R-:W3:Y:S04]  /*05b0*/  LDS R17, [R25+0x400] ;  /* 0x0004000019117984 */ /* 0x000ee80000000800 */
[----:B------:R-:W5:Y:S01]  /*05c0*/  LDS R19, [R16+0x600] ;  /* 0x0006000010137984 */ /* 0x000f620000000800 */
[----:B------:R-:W-:Y:S06]  /*05d0*/  BAR.SYNC.DEFER_BLOCKING 0x0 ;  /* 0x0000000000007b1d */ /* 0x000fec0000010000 */
[----:B----4-:R4:W-:Y:S04]  /*05e0*/  STS [R20], R4 ;  /* 0x0000000414007388 */ /* 0x0109e80000000800 */
[----:B------:R0:W-:Y:S04]  /*05f0*/  STS [R20+0x4], R5 ;  /* 0x0000040514007388 */ /* 0x0001e80000000800 */
[----:B------:R0:W-:Y:S01]  /*0600*/  STS [R20+0x8], R6 ;  /* 0x0000080614007388 */ /* 0x0001e20000000800 */
[----:B----4-:R-:W-:-:S03]  /*0610*/  LEA.HI R4, R24, R24, RZ, 0x1 ;  /* 0x0000001818047211 */ /* 0x010fc600078f08ff */
[----:B------:R4:W-:Y:S01]  /*0620*/  STS [R20+0xc], R7 ;  /* 0x00000c0714007388 */ /* 0x0009e20000000800 */
[----:B0-----:R-:W-:Y:S01]  /*0630*/  LEA.HI R5, R22, R22, RZ, 0x1 ;  /* 0x0000001616057211 */ /* 0x001fe200078f08ff */
[----:B------:R-:W-:Y:S01]  /*0640*/  IMAD R11, R4, -0x3, R11 ;  /* 0xfffffffd040b7824 */ /* 0x000fe200078e020b */
[----:B------:R-:W-:Y:S01]  /*0650*/  BAR.SYNC.DEFER_BLOCKING 0x0 ;  /* 0x0000000000007b1d */ /* 0x000fe20000010000 */
[----:B------:R-:W-:-:S04]  /*0660*/  IMAD.HI R6, R10, 0x55555556, RZ ;  /* 0x555555560a067827 */ /* 0x000fc800078e02ff */
[----:B----4-:R-:W-:Y:S02]  /*0670*/  IMAD R7, R5, -0x3, R18 ;  /* 0xfffffffd05077824 */ /* 0x010fe400078e0212 */
[----:B------:R-:W-:-:S04]  /*0680*/  IMAD.HI R18, R12, 0x55555556, RZ ;  /* 0x555555560c127827 */ /* 0x000fc800078e02ff */
[----:B------:R-:W-:Y:S02]  /*0690*/  IMAD R20, R2, 0x3, R7 ;  /* 0x0000000302147824 */ /* 0x000fe400078e0207 */
[----:B------:R-:W-:Y:S01]  /*06a0*/  IMAD R7, R4, 0xc000, R11 ;  /* 0x0000c00004077824 */ /* 0x000fe200078e020b */
[----:B------:R-:W-:Y:S01]  /*06b0*/  LEA.HI R4, R18, R18, RZ, 0x1 ;  /* 0x0000001212047211 */ /* 0x000fe200078f08ff */
[----:B------:R-:W-:Y:S01]  /*06c0*/  IMAD R11, R5, 0xc000, R20 ;  /* 0x0000c000050b7824 */ /* 0x000fe200078e0214 */
[----:B------:R-:W-:-:S03]  /*06d0*/  LEA.HI R5, R6, R6, RZ, 0x1 ;  /* 0x0000000606057211 */ /* 0x000fc600078f08ff */
[----:B------:R-:W-:Y:S02]  /*06e0*/  IMAD R18, R4, -0x3, R12 ;  /* 0xfffffffd04127824 */ /* 0x000fe400078e020c */
[----:B------:R-:W-:Y:S01]  /*06f0*/  IMAD R6, R5, -0x3, R10 ;  /* 0xfffffffd05067824 */ /* 0x000fe200078e020a */
[----:B------:R-:W0:Y:S01]  /*0700*/  LDS R21, [R21] ;  /* 0x0000000015157984 */ /* 0x000e220000000800 */
[----:B------:R-:W-:-:S03]  /*0710*/  IMAD.WIDE R10, R11, 0x4, R8 ;  /* 0x000000040b0a7825 */ /* 0x000fc600078e0208 */
[----:B------:R-:W4:Y:S01]  /*0720*/  LDS R23, [R23+0x200] ;  /* 0x0002000017177984 */ /* 0x000f220000000800 */
[----:B------:R-:W-:-:S03]  /*0730*/  IMAD.WIDE R12, R13, 0x4, R8 ;  /* 0x000000040d0c7825 */ /* 0x000fc600078e0208 */
[----:B------:R-:W4:Y:S01]  /*0740*/  LDS R25, [R25+0x400] ;  /* 0x0004000019197984 */ /* 0x000f220000000800 */
[----:B------:R-:W-:Y:S02]  /*0750*/  IMAD R6, R5, 0xc000, R6 ;  /* 0x0000c00005067824 */ /* 0x000fe400078e0206 */
[----:B------:R-:W-:Y:S01]  /*0760*/  IMAD R4, R4, 0xc000, R18 ;  /* 0x0000c00004047824 */ /* 0x000fe200078e0212 */
[----:B-1----:R1:W-:Y:S01]  /*0770*/  @!P4 STG.E desc[UR8][R10.64], R29 ;  /* 0x0000001d0a00c986 */ /* 0x0023e2000c101908 */
[----:B------:R-:W-:Y:S01]  /*0780*/  PLOP3.LUT P4, PT, PT, PT, UP0, 0x80, 0x0 ;  /* 0x000000000000781c */ /* 0x000fe20003f8f008 */
[C---:B------:R-:W-:Y:S02]  /*0790*/  IMAD R5, R2.reuse, 0x3, R27 ;  /* 0x0000000302057824 */ /* 0x040fe400078e021b */
[----:B--2---:R2:W-:Y:S01]  /*07a0*/  @!P5 STG.E desc[UR8][R12.64], R14 ;  /* 0x0000000e0c00d986 */ /* 0x0045e2000c101908 */
[----:B------:R-:W-:Y:S01]  /*07b0*/  PLOP3.LUT P5, PT, PT, PT, UP0, 0x40, 0x0 ;  /* 0x000000000000781c */ /* 0x000fe20003fae808 */
[----:B------:R-:W-:-:S02]  /*07c0*/  IMAD R27, R2, 0x3, R7 ;  /* 0x00000003021b7824 */ /* 0x000fc400078e0207 */
[C---:B------:R-:W-:Y:S02]  /*07d0*/  IMAD R18, R2.reuse, 0x3, R6 ;  /* 0x0000000302127824 */ /* 0x040fe400078e0206 */
[----:B------:R-:W-:Y:S02]  /*07e0*/  IMAD R20, R2, 0x3, R4 ;  /* 0x0000000302147824 */ /* 0x000fe400078e0204 */
[----:B------:R-:W-:-:S04]  /*07f0*/  IMAD.WIDE R4, R5, 0x4, R8 ;  /* 0x0000000405047825 */ /* 0x000fc800078e0208 */
[--C-:B------:R-:W-:Y:S01]  /*0800*/  IMAD.WIDE R6, R15, 0x4, R8.reuse ;  /* 0x000000040f067825 */ /* 0x100fe200078e0208 */
[----:B---3--:R3:W-:Y:S03]  /*0810*/  @!P0 STG.E desc[UR8][R4.64], R17 ;  /* 0x0000001104008986 */ /* 0x0087e6000c101908 */
[--C-:B-1----:R-:W-:Y:S01]  /*0820*/  IMAD.WIDE R10, R27, 0x4, R8.reuse ;  /* 0x000000041b0a7825 */ /* 0x102fe200078e0208 */
[----:B-----5:R3:W-:Y:S03]  /*0830*/  @!P3 STG.E desc[UR8][R6.64], R19 ;  /* 0x000000130600b986 */ /* 0x0207e6000c101908 */
[----:B--2---:R-:W-:-:S04]  /*0840*/  IMAD.WIDE R12, R18, 0x4, R8 ;  /* 0x00000004120c7825 */ /* 0x004fc800078e0208 */
[----:B------:R-:W-:Y:S01]  /*0850*/  IMAD.WIDE R14, R20, 0x4, R8 ;  /* 0x00000004140e7825 */ /* 0x000fe200078e0208 */
[----:B0-----:R3:W-:Y:S04]  /*0860*/  @!P2 STG.E desc[UR8][R10.64], R21 ;  /* 0x000000150a00a986 */ /* 0x0017e8000c101908 */
[----:B----4-:R3:W-:Y:S04]  /*0870*/  @!P1 STG.E desc[UR8][R12.64], R23 ;  /* 0x000000170c009986 */ /* 0x0107e8000c101908 */
[----:B------:R3:W-:Y:S01]  /*0880*/  @!P4 STG.E desc[UR8][R14.64], R25 ;  /* 0x000000190e00c986 */ /* 0x0007e2000c101908 */
[----:B------:R-:W-:Y:S05]  /*0890*/  @!P5 EXIT ;  /* 0x000000000000d94d */ /* 0x000fea0003800000 */
[----:B---3--:R-:W0:Y:S01]  /*08a0*/  LDS R5, [R16+0x600] ;  /* 0x0006000010057984 */ /* 0x008e220000000800 */
[----:B------:R-:W-:-:S05]  /*08b0*/  LOP3.LUT R0, R3, 0xe, R0, 0xfe, !PT ;  /* 0x0000000e03007812 */ /* 0x000fca00078efe00 */
[----:B------:R-:W-:-:S05]  /*08c0*/  IMAD.HI R3, R0, 0x55555556, RZ ;  /* 0x5555555600037827 */ /* 0x000fca00078e02ff */
[----:B------:R-:W-:-:S05]  /*08d0*/  LEA.HI R3, R3, R3, RZ, 0x1 ;  /* 0x0000000303037211 */ /* 0x000fca00078f08ff */
[----:B------:R-:W-:-:S04]  /*08e0*/  IMAD R0, R3, -0x3, R0 ;  /* 0xfffffffd03007824 */ /* 0x000fc800078e0200 */
[----:B------:R-:W-:-:S04]  /*08f0*/  IMAD R3, R3, 0xc000, R0 ;  /* 0x0000c00003037824 */ /* 0x000fc800078e0200 */
[----:B------:R-:W-:-:S04]  /*0900*/  IMAD R3, R2, 0x3, R3 ;  /* 0x0000000302037824 */ /* 0x000fc800078e0203 */
[----:B------:R-:W-:-:S05]  /*0910*/  IMAD.WIDE R8, R3, 0x4, R8 ;  /* 0x0000000403087825 */ /* 0x000fca00078e0208 */
[----:B0-----:R-:W-:Y:S01]  /*0920*/  STG.E desc[UR8][R8.64], R5 ;  /* 0x0000000508007986 */ /* 0x001fe2000c101908 */
[----:B------:R-:W-:Y:S05]  /*0930*/  EXIT ;  /* 0x000000000000794d */ /* 0x000fea0003800000 */
.L_x_0:
[----:B------:R-:W-:-:S00]  /*0940*/  BRA `(.L_x_0) ;  /* 0xfffffffc00fc7947 */ /* 0x000fc0000383ffff */
[----:B------:R-:W-:-:S00]  /*0950*/  NOP ;  /* 0x0000000000007918 */ /* 0x000fc00000000000 */
        /* <DEDUP_REMOVED lines=10> */
.L_x_1:


//--------------------- .nv.shared.triton_poi_fused_3 --------------------------
	.section	.nv.shared.triton_poi_fused_3,"aw",@nobits
	.sectionflags	@""
	.align	16
	.zero		1024


//--------------------- .nv.constant0.triton_poi_fused_3 --------------------------
	.section	.nv.constant0.triton_poi_fused_3,"a",@progbits
	.sectionflags	@""
	.align	4
.nv.constant0.triton_poi_fused_3:
	.zero		552
